	.headerflags	@"EF_CUDA_TEXMODE_UNIFIED EF_CUDA_64BIT_ADDRESS EF_CUDA_ACCELERATORS EF_CUDA_SM90 EF_CUDA_VIRTUAL_SM(EF_CUDA_SM90)"
	.elftype	@"ET_EXEC"


//--------------------- .nv.info                  --------------------------
	.section	.nv.info,"",@"SHT_CUDA_INFO"
	.align	4


	//----- nvinfo : EIATTR_REGCOUNT
	.align		4
        /*0000*/ 	.byte	0x04, 0x2f
        /*0002*/ 	.short	(.L_1 - .L_0)
	.align		4
.L_0:
        /*0004*/ 	.word	index@(triton_poi_fused_mul_sigmoid_40)
        /*0008*/ 	.word	0x00000010


	//----- nvinfo : EIATTR_MIN_STACK_SIZE
	.align		4
.L_1:
        /*000c*/ 	.byte	0x04, 0x12
        /*000e*/ 	.short	(.L_3 - .L_2)
	.align		4
.L_2:
        /*0010*/ 	.word	index@(triton_poi_fused_mul_sigmoid_40)
        /*0014*/ 	.word	0x00000000


	//----- nvinfo : EIATTR_FRAME_SIZE
	.align		4
.L_3:
        /*0018*/ 	.byte	0x04, 0x11
        /*001a*/ 	.short	(.L_5 - .L_4)
	.align		4
.L_4:
        /*001c*/ 	.word	index@(triton_poi_fused_mul_sigmoid_40)
        /*0020*/ 	.word	0x00000000


	//----- nvinfo : EIATTR_MIN_STACK_SIZE
	.align		4
.L_5:
        /*0024*/ 	.byte	0x04, 0x12
        /*0026*/ 	.short	(.L_7 - .L_6)
	.align		4
.L_6:
        /*0028*/ 	.word	index@(triton_poi_fused_mul_sigmoid_40)
        /*002c*/ 	.word	0x00000000
.L_7:


//--------------------- .nv.info.triton_poi_fused_mul_sigmoid_40 --------------------------
	.section	.nv.info.triton_poi_fused_mul_sigmoid_40,"",@"SHT_CUDA_INFO"
	.sectionflags	@""
	.align	4


	//----- nvinfo : EIATTR_CUDA_API_VERSION
	.align		4
        /*0000*/ 	.byte	0x04, 0x37
        /*0002*/ 	.short	(.L_9 - .L_8)
.L_8:
        /*0004*/ 	.word	0x0000007c


	//----- nvinfo : EIATTR_KPARAM_INFO
	.align		4
.L_9:
        /*0008*/ 	.byte	0x04, 0x17
        /*000a*/ 	.short	(.L_11 - .L_10)
.L_10:
        /*000c*/ 	.word	0x00000000
        /*0010*/ 	.short	0x0002
        /*0012*/ 	.short	0x0010
        /*0014*/ 	.byte	0x00, 0xf0, 0x11, 0x00


	//----- nvinfo : EIATTR_KPARAM_INFO
	.align		4
.L_11:
        /*0018*/ 	.byte	0x04, 0x17
        /*001a*/ 	.short	(.L_13 - .L_12)
.L_12:
        /*001c*/ 	.word	0x00000000
        /*0020*/ 	.short	0x0001
        /*0022*/ 	.short	0x0008
        /*0024*/ 	.byte	0x00, 0xf4, 0x21, 0x00


	//----- nvinfo : EIATTR_KPARAM_INFO
	.align		4
.L_13:
        /*0028*/ 	.byte	0x04, 0x17
        /*002a*/ 	.short	(.L_15 - .L_14)
.L_14:
        /*002c*/ 	.word	0x00000000
        /*0030*/ 	.short	0x0000
        /*0032*/ 	.short	0x0000
        /*0034*/ 	.byte	0x00, 0xf4, 0x21, 0x00


	//----- nvinfo : EIATTR_SPARSE_MMA_MASK
	.align		4
.L_15:
        /*0038*/ 	.byte	0x03, 0x50
        /*003a*/ 	.short	0x0000


	//----- nvinfo : EIATTR_MAXREG_COUNT
	.align		4
        /*003c*/ 	.byte	0x03, 0x1b
        /*003e*/ 	.short	0x00ff


	//----- nvinfo : EIATTR_EXIT_INSTR_OFFSETS
	.align		4
        /*0040*/ 	.byte	0x04, 0x1c
        /*0042*/ 	.short	(.L_17 - .L_16)


	//   ....[0]....
.L_16:
        /*0044*/ 	.word	0x000004c0


	//   ....[1]....
        /*0048*/ 	.word	0x000004e0


	//----- nvinfo : EIATTR_REQNTID
	.align		4
.L_17:
        /*004c*/ 	.byte	0x04, 0x10
        /*004e*/ 	.short	(.L_19 - .L_18)
.L_18:
        /*0050*/ 	.word	0x00000080
        /*0054*/ 	.word	0x00000001
        /*0058*/ 	.word	0x00000001


	//----- nvinfo : EIATTR_CBANK_PARAM_SIZE
	.align		4
.L_19:
        /*005c*/ 	.byte	0x03, 0x19
        /*005e*/ 	.short	0x0014


	//----- nvinfo : EIATTR_PARAM_CBANK
	.align		4
        /*0060*/ 	.byte	0x04, 0x0a
        /*0062*/ 	.short	(.L_21 - .L_20)
	.align		4
.L_20:
        /*0064*/ 	.word	index@(.nv.constant0.triton_poi_fused_mul_sigmoid_40)
        /*0068*/ 	.short	0x0210
        /*006a*/ 	.short	0x0014


	//----- nvinfo : EIATTR_SW_WAR
	.align		4
.L_21:
        /*006c*/ 	.byte	0x04, 0x36
        /*006e*/ 	.short	(.L_23 - .L_22)
.L_22:
        /*0070*/ 	.word	0x00000008
.L_23:


//--------------------- .nv.callgraph             --------------------------
	.section	.nv.callgraph,"",@"SHT_CUDA_CALLGRAPH"
	.align	4
	.sectionentsize	8
	.align		4
        /*0000*/ 	.word	0x00000000
	.align		4
        /*0004*/ 	.word	0xffffffff
	.align		4
        /*0008*/ 	.word	0x00000000
	.align		4
        /*000c*/ 	.word	0xfffffffe
	.align		4
        /*0010*/ 	.word	0x00000000
	.align		4
        /*0014*/ 	.word	0xfffffffd
	.align		4
        /*0018*/ 	.word	0x00000000
	.align		4
        /*001c*/ 	.word	0xfffffffc


//--------------------- .text.triton_poi_fused_mul_sigmoid_40 --------------------------
	.section	.text.triton_poi_fused_mul_sigmoid_40,"ax",@progbits
	.align	128
        .global         triton_poi_fused_mul_sigmoid_40
        .type           triton_poi_fused_mul_sigmoid_40,@function
        .size           triton_poi_fused_mul_sigmoid_40,(.L_x_1 - triton_poi_fused_mul_sigmoid_40)
        .other          triton_poi_fused_mul_sigmoid_40,@"STO_CUDA_ENTRY STV_DEFAULT"
triton_poi_fused_mul_sigmoid_40:
.text.triton_poi_fused_mul_sigmoid_40:
[----:B------:R-:W0:Y:S02]  /*0000*/  LDC R1, c[0x0][0x28] ;  /* 0x00000a00ff017b82 */ /* 0x000e240000000800 */
[----:B------:R-:W1:Y:S01]  /*0010*/  S2R R0, SR_TID.X ;  /* 0x0000000000007919 */ /* 0x000e620000002100 */
[----:B------:R-:W2:Y:S01]  /*0020*/  LDC.64 R4, c[0x0][0x210] ;  /* 0x00008400ff047b82 */ /* 0x000ea20000000a00 */
[----:B------:R-:W-:Y:S01]  /*0030*/  HFMA2.MMA R8, -RZ, RZ, 0, 0 ;  /* 0x00000000ff087435 */ /* 0x000fe200000001ff */
[----:B------:R-:W-:Y:S01]  /*0040*/  CS2R R2, SRZ ;  /* 0x0000000000027805 */ /* 0x000fe2000001ff00 */
[----:B------:R-:W3:Y:S01]  /*0050*/  S2R R9, SR_CTAID.X ;  /* 0x0000000000097919 */ /* 0x000ee20000002500 */
[----:B------:R-:W-:-:S04]  /*0060*/  ULDC.64 UR4, c[0x0][0x208] ;  /* 0x0000820000047ab9 */ /* 0x000fc80000000a00 */
[----:B------:R-:W4:Y:S01]  /*0070*/  LDC.64 R6, c[0x0][0x218] ;  /* 0x00008600ff067b82 */ /* 0x000f220000000a00 */
[----:B-1----:R-:W-:-:S04]  /*0080*/  SHF.L.U32 R0, R0, 0x1, RZ ;  /* 0x0000000100007819 */ /* 0x002fc800000006ff */
[----:B------:R-:W-:-:S04]  /*0090*/  LOP3.LUT R0, R0, 0xfe, RZ, 0xc0, !PT ;  /* 0x000000fe00007812 */ /* 0x000fc800078ec0ff */
[----:B---3--:R-:W-:-:S04]  /*00a0*/  LEA R9, R9, R0, 0x8 ;  /* 0x0000000009097211 */ /* 0x008fc800078e40ff */
[C---:B------:R-:W-:Y:S01]  /*00b0*/  ISETP.GE.AND P0, PT, R9.reuse, 0x3c00, PT ;  /* 0x00003c000900780c */ /* 0x040fe20003f06270 */
[----:B------:R-:W-:-:S04]  /*00c0*/  IMAD.HI R0, R9, -0x77777777, R8 ;  /* 0x8888888909007827 */ /* 0x000fc800078e0208 */
[----:B--2---:R-:W-:Y:S01]  /*00d0*/  IMAD.WIDE R4, R9, 0x4, R4 ;  /* 0x0000000409047825 */ /* 0x004fe200078e0204 */
[----:B------:R-:W-:-:S04]  /*00e0*/  SHF.R.U32.HI R11, RZ, 0x1f, R0 ;  /* 0x0000001fff0b7819 */ /* 0x000fc80000011600 */
[CC--:B------:R-:W-:Y:S02]  /*00f0*/  LEA.HI.SX32 R8, R0.reuse, R11.reuse, 0x17 ;  /* 0x0000000b00087211 */ /* 0x0c0fe400078fbaff */
[----:B------:R-:W-:Y:S01]  /*0100*/  LEA.HI.SX32 R11, R0, R11, 0x15 ;  /* 0x0000000b000b7211 */ /* 0x000fe200078faaff */
[----:B------:R-:W2:Y:S02]  /*0110*/  @!P0 LDG.E.64 R2, desc[UR4][R4.64] ;  /* 0x0000000404028981 */ /* 0x000ea4000c1e1b00 */
[----:B------:R-:W-:-:S04]  /*0120*/  IMAD R8, R8, -0x3c0, R9 ;  /* 0xfffffc4008087824 */ /* 0x000fc800078e0209 */
[----:B------:R-:W-:Y:S01]  /*0130*/  IMAD R11, R11, 0x3c0, R8 ;  /* 0x000003c00b0b7824 */ /* 0x000fe200078e0208 */
[----:B------:R-:W-:-:S03]  /*0140*/  CS2R R8, SRZ ;  /* 0x0000000000087805 */ /* 0x000fc6000001ff00 */
[----:B----4-:R-:W-:-:S05]  /*0150*/  IMAD.WIDE R6, R11, 0x4, R6 ;  /* 0x000000040b067825 */ /* 0x010fca00078e0206 */
[----:B------:R-:W3:Y:S01]  /*0160*/  @!P0 LDG.E.EL.64 R8, desc[UR4][R6.64] ;  /* 0x0000000406088981 */ /* 0x000ee2000c2e1b00 */
[----:B------:R-:W-:Y:S01]  /*0170*/  MOV R13, 0x3e800000 ;  /* 0x3e800000000d7802 */ /* 0x000fe20000000f00 */
[----:B--2---:R-:W-:-:S04]  /*0180*/  FADD R0, RZ, -R2 ;  /* 0x80000002ff007221 */ /* 0x004fc80000000000 */
[----:B------:R-:W-:Y:S01]  /*0190*/  FMUL R10, R0, 1.4426950216293334961 ;  /* 0x3fb8aa3b000a7820 */ /* 0x000fe20000400000 */
[----:B------:R-:W-:-:S04]  /*01a0*/  FADD R0, RZ, -R3 ;  /* 0x80000003ff007221 */ /* 0x000fc80000000000 */
[----:B------:R-:W-:Y:S01]  /*01b0*/  FMUL R11, R0, 1.4426950216293334961 ;  /* 0x3fb8aa3b000b7820 */ /* 0x000fe20000400000 */
[----:B------:R-:W-:-:S04]  /*01c0*/  FSETP.GEU.AND P1, PT, R10, -126, PT ;  /* 0xc2fc00000a00780b */ /* 0x000fc80003f2e000 */
[----:B------:R-:W-:Y:S01]  /*01d0*/  FSETP.GEU.AND P4, PT, R11, -126, PT ;  /* 0xc2fc00000b00780b */ /* 0x000fe20003f8e000 */
[----:B---3--:R-:W-:Y:S01]  /*01e0*/  FADD R8, RZ, -R8 ;  /* 0x80000008ff087221 */ /* 0x008fe20000000000 */
[----:B------:R-:W-:-:S03]  /*01f0*/  FADD R9, RZ, -R9 ;  /* 0x80000009ff097221 */ /* 0x000fc60000000000 */
[----:B------:R-:W-:Y:S01]  /*0200*/  FMUL R8, R8, 1.4426950216293334961 ;  /* 0x3fb8aa3b08087820 */ /* 0x000fe20000400000 */
[----:B------:R-:W-:-:S03]  /*0210*/  FMUL R9, R9, 1.4426950216293334961 ;  /* 0x3fb8aa3b09097820 */ /* 0x000fc60000400000 */
[----:B------:R-:W-:Y:S01]  /*0220*/  @!P1 FMUL R10, R10, 0.5 ;  /* 0x3f0000000a0a9820 */ /* 0x000fe20000400000 */
[C---:B------:R-:W-:Y:S02]  /*0230*/  FSETP.GEU.AND P2, PT, R8.reuse, -126, PT ;  /* 0xc2fc00000800780b */ /* 0x040fe40003f4e000 */
[----:B------:R-:W-:Y:S01]  /*0240*/  FSETP.GEU.AND P3, PT, R9, -126, PT ;  /* 0xc2fc00000900780b */ /* 0x000fe20003f6e000 */
[----:B------:R-:W-:Y:S01]  /*0250*/  @!P4 FMUL R11, R11, 0.5 ;  /* 0x3f0000000b0bc820 */ /* 0x000fe20000400000 */
[----:B------:R-:W1:Y:S08]  /*0260*/  MUFU.EX2 R0, R10 ;  /* 0x0000000a00007308 */ /* 0x000e700000000800 */
[----:B------:R-:W2:Y:S01]  /*0270*/  MUFU.EX2 R6, R11 ;  /* 0x0000000b00067308 */ /* 0x000ea20000000800 */
[----:B------:R-:W-:-:S02]  /*0280*/  @!P2 FMUL R8, R8, 0.5 ;  /* 0x3f0000000808a820 */ /* 0x000fc40000400000 */
[----:B------:R-:W-:Y:S01]  /*0290*/  @!P3 FMUL R9, R9, 0.5 ;  /* 0x3f0000000909b820 */ /* 0x000fe20000400000 */
[----:B-1----:R-:W-:-:S04]  /*02a0*/  @!P1 FMUL R0, R0, R0 ;  /* 0x0000000000009220 */ /* 0x002fc80000400000 */
[----:B------:R-:W1:Y:S01]  /*02b0*/  MUFU.EX2 R7, R8 ;  /* 0x0000000800077308 */ /* 0x000e620000000800 */
[----:B------:R-:W-:Y:S01]  /*02c0*/  FADD R0, R0, 1 ;  /* 0x3f80000000007421 */ /* 0x000fe20000000000 */
[----:B--2---:R-:W-:-:S06]  /*02d0*/  @!P4 FMUL R6, R6, R6 ;  /* 0x000000060606c220 */ /* 0x004fcc0000400000 */
[----:B------:R-:W2:Y:S01]  /*02e0*/  MUFU.EX2 R12, R9 ;  /* 0x00000009000c7308 */ /* 0x000ea20000000800 */
[----:B------:R-:W-:Y:S01]  /*02f0*/  FSETP.GT.AND P1, PT, R0, 8.50705917302346158658e+37, PT ;  /* 0x7e8000000000780b */ /* 0x000fe20003f24000 */
[----:B------:R-:W-:Y:S01]  /*0300*/  FADD R6, R6, 1 ;  /* 0x3f80000006067421 */ /* 0x000fe20000000000 */
[----:B-1----:R-:W-:-:S04]  /*0310*/  @!P2 FMUL R7, R7, R7 ;  /* 0x000000070707a220 */ /* 0x002fc80000400000 */
[----:B------:R-:W-:Y:S01]  /*0320*/  FSETP.GT.AND P2, PT, R6, 8.50705917302346158658e+37, PT ;  /* 0x7e8000000600780b */ /* 0x000fe20003f44000 */
[----:B------:R-:W-:Y:S01]  /*0330*/  FADD R8, R7, 1 ;  /* 0x3f80000007087421 */ /* 0x000fe20000000000 */
[----:B------:R-:W-:-:S05]  /*0340*/  FSEL R7, R13, 1, P1 ;  /* 0x3f8000000d077808 */ /* 0x000fca0000800000 */
[----:B------:R-:W-:Y:S01]  /*0350*/  @P1 FMUL R0, R0, 0.25 ;  /* 0x3e80000000001820 */ /* 0x000fe20000400000 */
[----:B--2---:R-:W-:Y:S01]  /*0360*/  @!P3 FMUL R12, R12, R12 ;  /* 0x0000000c0c0cb220 */ /* 0x004fe20000400000 */
[----:B------:R-:W-:Y:S02]  /*0370*/  FSETP.GT.AND P3, PT, R8, 8.50705917302346158658e+37, PT ;  /* 0x7e8000000800780b */ /* 0x000fe40003f64000 */
[C---:B------:R-:W-:Y:S01]  /*0380*/  FSEL R9, R13.reuse, 1, P2 ;  /* 0x3f8000000d097808 */ /* 0x040fe20001000000 */
[----:B------:R-:W-:Y:S01]  /*0390*/  FADD R12, R12, 1 ;  /* 0x3f8000000c0c7421 */ /* 0x000fe20000000000 */
[----:B------:R-:W1:Y:S01]  /*03a0*/  MUFU.RCP R0, R0 ;  /* 0x0000000000007308 */ /* 0x000e620000001000 */
[----:B------:R-:W-:Y:S01]  /*03b0*/  @P2 FMUL R6, R6, 0.25 ;  /* 0x3e80000006062820 */ /* 0x000fe20000400000 */
[----:B------:R-:W-:Y:S02]  /*03c0*/  FSEL R11, R13, 1, P3 ;  /* 0x3f8000000d0b7808 */ /* 0x000fe40001800000 */
[----:B------:R-:W-:-:S04]  /*03d0*/  FSETP.GT.AND P4, PT, R12, 8.50705917302346158658e+37, PT ;  /* 0x7e8000000c00780b */ /* 0x000fc80003f84000 */
[----:B------:R-:W2:Y:S01]  /*03e0*/  MUFU.RCP R6, R6 ;  /* 0x0000000600067308 */ /* 0x000ea20000001000 */
[----:B------:R-:W-:Y:S01]  /*03f0*/  @P3 FMUL R8, R8, 0.25 ;  /* 0x3e80000008083820 */ /* 0x000fe20000400000 */
[----:B------:R-:W-:Y:S01]  /*0400*/  FSEL R13, R13, 1, P4 ;  /* 0x3f8000000d0d7808 */ /* 0x000fe20002000000 */
[----:B-1----:R-:W-:-:S05]  /*0410*/  FMUL R7, R0, R7 ;  /* 0x0000000700077220 */ /* 0x002fca0000400000 */
[----:B------:R-:W1:Y:S01]  /*0420*/  MUFU.RCP R8, R8 ;  /* 0x0000000800087308 */ /* 0x000e620000001000 */
[----:B------:R-:W-:Y:S01]  /*0430*/  @P4 FMUL R12, R12, 0.25 ;  /* 0x3e8000000c0c4820 */ /* 0x000fe20000400000 */
[----:B------:R-:W-:Y:S01]  /*0440*/  FMUL R7, R7, R2 ;  /* 0x0000000207077220 */ /* 0x000fe20000400000 */
[----:B--2---:R-:W-:-:S05]  /*0450*/  FMUL R6, R6, R9 ;  /* 0x0000000906067220 */ /* 0x004fca0000400000 */
[----:B------:R-:W2:Y:S01]  /*0460*/  MUFU.RCP R12, R12 ;  /* 0x0000000c000c7308 */ /* 0x000ea20000001000 */
[----:B------:R-:W-:Y:S01]  /*0470*/  FMUL R6, R6, R3 ;  /* 0x0000000306067220 */ /* 0x000fe20000400000 */
[----:B-1----:R-:W-:Y:S01]  /*0480*/  FMUL R0, R8, R11 ;  /* 0x0000000b08007220 */ /* 0x002fe20000400000 */
[----:B--2---:R-:W-:-:S03]  /*0490*/  FMUL R13, R12, R13 ;  /* 0x0000000d0c0d7220 */ /* 0x004fc60000400000 */
[----:B------:R-:W-:Y:S01]  /*04a0*/  FMUL R12, R7, R0 ;  /* 0x00000000070c7220 */ /* 0x000fe20000400000 */
[----:B------:R-:W-:Y:S01]  /*04b0*/  FMUL R13, R6, R13 ;  /* 0x0000000d060d7220 */ /* 0x000fe20000400000 */
[----:B------:R-:W-:Y:S06]  /*04c0*/  @P0 EXIT ;  /* 0x000000000000094d */ /* 0x000fec0003800000 */
[----:B------:R-:W-:Y:S01]  /*04d0*/  STG.E.64 desc[UR4][R4.64], R12 ;  /* 0x0000000c04007986 */ /* 0x000fe2000c101b04 */
[----:B------:R-:W-:Y:S05]  /*04e0*/  EXIT ;  /* 0x000000000000794d */ /* 0x000fea0003800000 */
.L_x_0:
[----:B------:R-:W-:-:S00]  /*04f0*/  BRA `(.L_x_0) ;  /* 0xfffffffc00fc7947 */ /* 0x000fc0000383ffff */
[----:B------:R-:W-:-:S00]  /*0500*/  NOP ;  /* 0x0000000000007918 */ /* 0x000fc00000000000 */
[----:B------:R-:W-:-:S00]  /*0510*/  NOP ;  /* 0x0000000000007918 */ /* 0x000fc00000000000 */
[----:B------:R-:W-:-:S00]  /*0520*/  NOP ;  /* 0x0000000000007918 */ /* 0x000fc00000000000 */
[----:B------:R-:W-:-:S00]  /*0530*/  NOP ;  /* 0x0000000000007918 */ /* 0x000fc00000000000 */
[----:B------:R-:W-:-:S00]  /*0540*/  NOP ;  /* 0x0000000000007918 */ /* 0x000fc00000000000 */
[----:B------:R-:W-:-:S00]  /*0550*/  NOP ;  /* 0x0000000000007918 */ /* 0x000fc00000000000 */
[----:B------:R-:W-:-:S00]  /*0560*/  NOP ;  /* 0x0000000000007918 */ /* 0x000fc00000000000 */
[----:B------:R-:W-:-:S00]  /*0570*/  NOP ;  /* 0x0000000000007918 */ /* 0x000fc00000000000 */
.L_x_1:


//--------------------- .nv.constant0.triton_poi_fused_mul_sigmoid_40 --------------------------
	.section	.nv.constant0.triton_poi_fused_mul_sigmoid_40,"a",@progbits
	.sectionflags	@""
	.align	4
.nv.constant0.triton_poi_fused_mul_sigmoid_40:
	.zero		548
